//
// Generated by NVIDIA NVVM Compiler
//
// Compiler Build ID: CL-36424714
// Cuda compilation tools, release 13.0, V13.0.88
// Based on NVVM 20.0.0
//

.version 9.0
.target sm_100
.address_size 64

	// .globl	_Z18matrix_mult_kernelPfS_S_ii

.visible .entry _Z18matrix_mult_kernelPfS_S_ii(
	.param .u64 .ptr .align 1 _Z18matrix_mult_kernelPfS_S_ii_param_0,
	.param .u64 .ptr .align 1 _Z18matrix_mult_kernelPfS_S_ii_param_1,
	.param .u64 .ptr .align 1 _Z18matrix_mult_kernelPfS_S_ii_param_2,
	.param .u32 _Z18matrix_mult_kernelPfS_S_ii_param_3,
	.param .u32 _Z18matrix_mult_kernelPfS_S_ii_param_4
)
{
	.reg .pred 	%p<11>;
	.reg .b32 	%r<45>;
	.reg .b32 	%f<68>;
	.reg .b64 	%rd<53>;

	ld.param.u64 	%rd11, [_Z18matrix_mult_kernelPfS_S_ii_param_0];
	ld.param.u64 	%rd12, [_Z18matrix_mult_kernelPfS_S_ii_param_1];
	ld.param.u32 	%r20, [_Z18matrix_mult_kernelPfS_S_ii_param_3];
	ld.param.u32 	%r21, [_Z18matrix_mult_kernelPfS_S_ii_param_4];
	cvta.to.global.u64 	%rd1, %rd12;
	cvta.to.global.u64 	%rd2, %rd11;
	mov.u32 	%r22, %ctaid.x;
	mov.u32 	%r23, %ctaid.y;
	mov.u32 	%r24, %tid.x;
	mov.u32 	%r25, %tid.y;
	mad.lo.s32 	%r1, %r21, %r23, %r25;
	mad.lo.s32 	%r26, %r21, %r22, %r24;
	max.s32 	%r27, %r1, %r26;
	setp.ge.s32 	%p1, %r27, %r20;
	@%p1 bra 	$L__BB0_14;
	setp.lt.s32 	%p2, %r20, 1;
	mov.f32 	%f67, 0f00000000;
	@%p2 bra 	$L__BB0_13;
	mul.lo.s32 	%r3, %r1, %r20;
	and.b32  	%r4, %r20, 7;
	setp.lt.u32 	%p3, %r20, 8;
	mov.f32 	%f67, 0f00000000;
	mov.b32 	%r43, 0;
	@%p3 bra 	$L__BB0_5;
	and.b32  	%r29, %r20, 2147483640;
	neg.s32 	%r41, %r29;
	mul.wide.u32 	%rd13, %r20, 4;
	add.s64 	%rd3, %rd1, %rd13;
	mul.wide.u32 	%rd14, %r20, 8;
	add.s64 	%rd4, %rd1, %rd14;
	mul.wide.u32 	%rd15, %r20, 12;
	add.s64 	%rd5, %rd1, %rd15;
	mul.wide.u32 	%rd16, %r20, 16;
	add.s64 	%rd6, %rd1, %rd16;
	mul.wide.u32 	%rd17, %r20, 20;
	add.s64 	%rd7, %rd1, %rd17;
	mul.wide.u32 	%rd18, %r20, 24;
	add.s64 	%rd8, %rd1, %rd18;
	mul.wide.u32 	%rd19, %r20, 28;
	add.s64 	%rd9, %rd1, %rd19;
	mov.f32 	%f67, 0f00000000;
	mov.u32 	%r39, %r3;
	mov.u32 	%r40, %r26;
$L__BB0_4:
	.pragma "nounroll";
	and.b32  	%r43, %r20, 2147483640;
	mul.wide.s32 	%rd20, %r40, 4;
	add.s64 	%rd21, %rd3, %rd20;
	add.s64 	%rd22, %rd4, %rd20;
	add.s64 	%rd23, %rd5, %rd20;
	add.s64 	%rd24, %rd6, %rd20;
	add.s64 	%rd25, %rd7, %rd20;
	add.s64 	%rd26, %rd8, %rd20;
	add.s64 	%rd27, %rd9, %rd20;
	add.s64 	%rd28, %rd1, %rd20;
	mul.wide.s32 	%rd29, %r39, 4;
	add.s64 	%rd30, %rd2, %rd29;
	ld.global.f32 	%f17, [%rd30];
	ld.global.f32 	%f18, [%rd28];
	fma.rn.f32 	%f19, %f17, %f18, %f67;
	ld.global.f32 	%f20, [%rd30+4];
	ld.global.f32 	%f21, [%rd21];
	fma.rn.f32 	%f22, %f20, %f21, %f19;
	ld.global.f32 	%f23, [%rd30+8];
	ld.global.f32 	%f24, [%rd22];
	fma.rn.f32 	%f25, %f23, %f24, %f22;
	ld.global.f32 	%f26, [%rd30+12];
	ld.global.f32 	%f27, [%rd23];
	fma.rn.f32 	%f28, %f26, %f27, %f25;
	ld.global.f32 	%f29, [%rd30+16];
	ld.global.f32 	%f30, [%rd24];
	fma.rn.f32 	%f31, %f29, %f30, %f28;
	ld.global.f32 	%f32, [%rd30+20];
	ld.global.f32 	%f33, [%rd25];
	fma.rn.f32 	%f34, %f32, %f33, %f31;
	ld.global.f32 	%f35, [%rd30+24];
	ld.global.f32 	%f36, [%rd26];
	fma.rn.f32 	%f37, %f35, %f36, %f34;
	ld.global.f32 	%f38, [%rd30+28];
	ld.global.f32 	%f39, [%rd27];
	fma.rn.f32 	%f67, %f38, %f39, %f37;
	add.s32 	%r41, %r41, 8;
	shl.b32 	%r30, %r20, 3;
	add.s32 	%r40, %r40, %r30;
	add.s32 	%r39, %r39, 8;
	setp.ne.s32 	%p4, %r41, 0;
	@%p4 bra 	$L__BB0_4;
$L__BB0_5:
	setp.eq.s32 	%p5, %r4, 0;
	@%p5 bra 	$L__BB0_13;
	and.b32  	%r14, %r20, 3;
	setp.lt.u32 	%p6, %r4, 4;
	@%p6 bra 	$L__BB0_8;
	add.s32 	%r31, %r43, %r3;
	mul.wide.s32 	%rd31, %r31, 4;
	add.s64 	%rd32, %rd2, %rd31;
	ld.global.f32 	%f41, [%rd32];
	mad.lo.s32 	%r32, %r43, %r20, %r26;
	mul.wide.s32 	%rd33, %r32, 4;
	add.s64 	%rd34, %rd1, %rd33;
	ld.global.f32 	%f42, [%rd34];
	fma.rn.f32 	%f43, %f41, %f42, %f67;
	ld.global.f32 	%f44, [%rd32+4];
	mul.wide.u32 	%rd35, %r20, 4;
	add.s64 	%rd36, %rd34, %rd35;
	ld.global.f32 	%f45, [%rd36];
	fma.rn.f32 	%f46, %f44, %f45, %f43;
	ld.global.f32 	%f47, [%rd32+8];
	add.s64 	%rd37, %rd36, %rd35;
	ld.global.f32 	%f48, [%rd37];
	fma.rn.f32 	%f49, %f47, %f48, %f46;
	ld.global.f32 	%f50, [%rd32+12];
	add.s64 	%rd38, %rd37, %rd35;
	ld.global.f32 	%f51, [%rd38];
	fma.rn.f32 	%f67, %f50, %f51, %f49;
	add.s32 	%r43, %r43, 4;
$L__BB0_8:
	setp.eq.s32 	%p7, %r14, 0;
	@%p7 bra 	$L__BB0_13;
	setp.eq.s32 	%p8, %r14, 1;
	@%p8 bra 	$L__BB0_11;
	add.s32 	%r33, %r43, %r3;
	mul.wide.s32 	%rd39, %r33, 4;
	add.s64 	%rd40, %rd2, %rd39;
	ld.global.f32 	%f53, [%rd40];
	mad.lo.s32 	%r34, %r43, %r20, %r26;
	mul.wide.s32 	%rd41, %r34, 4;
	add.s64 	%rd42, %rd1, %rd41;
	ld.global.f32 	%f54, [%rd42];
	fma.rn.f32 	%f55, %f53, %f54, %f67;
	ld.global.f32 	%f56, [%rd40+4];
	mul.wide.u32 	%rd43, %r20, 4;
	add.s64 	%rd44, %rd42, %rd43;
	ld.global.f32 	%f57, [%rd44];
	fma.rn.f32 	%f67, %f56, %f57, %f55;
	add.s32 	%r43, %r43, 2;
$L__BB0_11:
	and.b32  	%r35, %r20, 1;
	setp.eq.b32 	%p9, %r35, 1;
	not.pred 	%p10, %p9;
	@%p10 bra 	$L__BB0_13;
	add.s32 	%r36, %r43, %r3;
	mul.wide.s32 	%rd45, %r36, 4;
	add.s64 	%rd46, %rd2, %rd45;
	ld.global.f32 	%f58, [%rd46];
	mad.lo.s32 	%r37, %r43, %r20, %r26;
	mul.wide.s32 	%rd47, %r37, 4;
	add.s64 	%rd48, %rd1, %rd47;
	ld.global.f32 	%f59, [%rd48];
	fma.rn.f32 	%f67, %f58, %f59, %f67;
$L__BB0_13:
	ld.param.u64 	%rd52, [_Z18matrix_mult_kernelPfS_S_ii_param_2];
	mad.lo.s32 	%r38, %r1, %r20, %r26;
	cvta.to.global.u64 	%rd49, %rd52;
	mul.wide.s32 	%rd50, %r38, 4;
	add.s64 	%rd51, %rd49, %rd50;
	st.global.f32 	[%rd51], %f67;
$L__BB0_14:
	ret;

}


// ===== COMPILED SASS (sm_100) =====

	.target	sm_100

	.elftype	@"ET_EXEC"


//--------------------- .note.nv.tkinfo           --------------------------
	.section	.note.nv.tkinfo,"",@"SHT_NOTE"
	.sectionflags	@"SHF_NOTE_NV_TKINFO"
	.tkinfo
        /*0018*/ 	.word	0x00000002
        /*0030*/ 	.string	""
        /*0030*/ 	.string	"ptxas"
        /*0030*/ 	.string	"Cuda compilation tools, release 13.0, V13.0.88"
        /*0030*/ 	.string	"Build cuda_13.0.r13.0/compiler.36424714_0"
        /*0030*/ 	.string	"-arch sm_100 -m 64 "



//--------------------- .note.nv.cuinfo           --------------------------
	.section	.note.nv.cuinfo,"",@"SHT_NOTE"
	.sectionflags	@"SHF_NOTE_NV_CUINFO"
        /*0018*/ 	.short	0x0002
        /*001a*/ 	.short	0x0064
        /*001c*/ 	.short	0x0082
	.zero		2


//--------------------- .nv.info                  --------------------------
	.section	.nv.info,"",@"SHT_CUDA_INFO"
	.align	4


	//----- nvinfo : EIATTR_REGCOUNT
	.align		4
        /*0000*/ 	.byte	0x04, 0x2f
        /*0002*/ 	.short	(.L_1 - .L_0)
	.align		4
.L_0:
        /*0004*/ 	.word	index@(_Z18matrix_mult_kernelPfS_S_ii)
        /*0008*/ 	.word	0x0000001f


	//----- nvinfo : EIATTR_FRAME_SIZE
	.align		4
.L_1:
        /*000c*/ 	.byte	0x04, 0x11
        /*000e*/ 	.short	(.L_3 - .L_2)
	.align		4
.L_2:
        /*0010*/ 	.word	index@(_Z18matrix_mult_kernelPfS_S_ii)
        /*0014*/ 	.word	0x00000000


	//----- nvinfo : EIATTR_MIN_STACK_SIZE
	.align		4
.L_3:
        /*0018*/ 	.byte	0x04, 0x12
        /*001a*/ 	.short	(.L_5 - .L_4)
	.align		4
.L_4:
        /*001c*/ 	.word	index@(_Z18matrix_mult_kernelPfS_S_ii)
        /*0020*/ 	.word	0x00000000
.L_5:


//--------------------- .nv.compat                --------------------------
	.section	.nv.compat,"",@"SHT_CUDA_COMPAT_INFO"
	.align	4
        /*0000*/ 	.byte	0x02, 0x09, 0x00, 0x00, 0x02, 0x02, 0x01, 0x00, 0x02, 0x05, 0x05, 0x00, 0x03, 0x07, 0x01, 0x01
        /*0010*/ 	.byte	0x02, 0x03, 0x00, 0x00, 0x02, 0x06, 0x01, 0x00, 0x04, 0x0b, 0x08, 0x00, 0x09, 0x00, 0x00, 0x00
        /*0020*/ 	.byte	0x00, 0x00, 0x00, 0x00


//--------------------- .nv.info._Z18matrix_mult_kernelPfS_S_ii --------------------------
	.section	.nv.info._Z18matrix_mult_kernelPfS_S_ii,"",@"SHT_CUDA_INFO"
	.sectionflags	@""
	.align	4


	//----- nvinfo : EIATTR_CUDA_API_VERSION
	.align		4
        /*0000*/ 	.byte	0x04, 0x37
        /*0002*/ 	.short	(.L_7 - .L_6)
.L_6:
        /*0004*/ 	.word	0x00000082


	//----- nvinfo : EIATTR_KPARAM_INFO
	.align		4
.L_7:
        /*0008*/ 	.byte	0x04, 0x17
        /*000a*/ 	.short	(.L_9 - .L_8)
.L_8:
        /*000c*/ 	.word	0x00000000
        /*0010*/ 	.short	0x0004
        /*0012*/ 	.short	0x001c
        /*0014*/ 	.byte	0x00, 0xf0, 0x11, 0x00


	//----- nvinfo : EIATTR_KPARAM_INFO
	.align		4
.L_9:
        /*0018*/ 	.byte	0x04, 0x17
        /*001a*/ 	.short	(.L_11 - .L_10)
.L_10:
        /*001c*/ 	.word	0x00000000
        /*0020*/ 	.short	0x0003
        /*0022*/ 	.short	0x0018
        /*0024*/ 	.byte	0x00, 0xf0, 0x11, 0x00


	//----- nvinfo : EIATTR_KPARAM_INFO
	.align		4
.L_11:
        /*0028*/ 	.byte	0x04, 0x17
        /*002a*/ 	.short	(.L_13 - .L_12)
.L_12:
        /*002c*/ 	.word	0x00000000
        /*0030*/ 	.short	0x0002
        /*0032*/ 	.short	0x0010
        /*0034*/ 	.byte	0x00, 0xf5, 0x21, 0x00


	//----- nvinfo : EIATTR_KPARAM_INFO
	.align		4
.L_13:
        /*0038*/ 	.byte	0x04, 0x17
        /*003a*/ 	.short	(.L_15 - .L_14)
.L_14:
        /*003c*/ 	.word	0x00000000
        /*0040*/ 	.short	0x0001
        /*0042*/ 	.short	0x0008
        /*0044*/ 	.byte	0x00, 0xf5, 0x21, 0x00


	//----- nvinfo : EIATTR_KPARAM_INFO
	.align		4
.L_15:
        /*0048*/ 	.byte	0x04, 0x17
        /*004a*/ 	.short	(.L_17 - .L_16)
.L_16:
        /*004c*/ 	.word	0x00000000
        /*0050*/ 	.short	0x0000
        /*0052*/ 	.short	0x0000
        /*0054*/ 	.byte	0x00, 0xf5, 0x21, 0x00


	//----- nvinfo : EIATTR_SPARSE_MMA_MASK
	.align		4
.L_17:
        /*0058*/ 	.byte	0x03, 0x50
        /*005a*/ 	.short	0x0000


	//----- nvinfo : EIATTR_MAXREG_COUNT
	.align		4
        /*005c*/ 	.byte	0x03, 0x1b
        /*005e*/ 	.short	0x00ff


	//----- nvinfo : EIATTR_MERCURY_ISA_VERSION
	.align		4
        /*0060*/ 	.byte	0x03, 0x5f
        /*0062*/ 	.short	0x0101


	//----- nvinfo : EIATTR_VRC_CTA_INIT_COUNT
	.align		4
        /*0064*/ 	.byte	0x02, 0x4a
	.zero		1
	.zero		1


	//----- nvinfo : EIATTR_EXIT_INSTR_OFFSETS
	.align		4
        /*0068*/ 	.byte	0x04, 0x1c
        /*006a*/ 	.short	(.L_19 - .L_18)


	//   ....[0]....
.L_18:
        /*006c*/ 	.word	0x000000b0


	//   ....[1]....
        /*0070*/ 	.word	0x000009f0


	//----- nvinfo : EIATTR_CBANK_PARAM_SIZE
	.align		4
.L_19:
        /*0074*/ 	.byte	0x03, 0x19
        /*0076*/ 	.short	0x0020


	//----- nvinfo : EIATTR_PARAM_CBANK
	.align		4
        /*0078*/ 	.byte	0x04, 0x0a
        /*007a*/ 	.short	(.L_21 - .L_20)
	.align		4
.L_20:
        /*007c*/ 	.word	index@(.nv.constant0._Z18matrix_mult_kernelPfS_S_ii)
        /*0080*/ 	.short	0x0380
        /*0082*/ 	.short	0x0020


	//----- nvinfo : EIATTR_SW_WAR
	.align		4
.L_21:
        /*0084*/ 	.byte	0x04, 0x36
        /*0086*/ 	.short	(.L_23 - .L_22)
.L_22:
        /*0088*/ 	.word	0x00000008
.L_23:


//--------------------- .nv.callgraph             --------------------------
	.section	.nv.callgraph,"",@"SHT_CUDA_CALLGRAPH"
	.align	4
	.sectionentsize	8
	.align		4
        /*0000*/ 	.word	0x00000000
	.align		4
        /*0004*/ 	.word	0xffffffff
	.align		4
        /*0008*/ 	.word	0x00000000
	.align		4
        /*000c*/ 	.word	0xfffffffe
	.align		4
        /*0010*/ 	.word	0x00000000
	.align		4
        /*0014*/ 	.word	0xfffffffd
	.align		4
        /*0018*/ 	.word	0x00000000
	.align		4
        /*001c*/ 	.word	0xfffffffc


//--------------------- .text._Z18matrix_mult_kernelPfS_S_ii --------------------------
	.section	.text._Z18matrix_mult_kernelPfS_S_ii,"ax",@progbits
	.align	128
        .global         _Z18matrix_mult_kernelPfS_S_ii
        .type           _Z18matrix_mult_kernelPfS_S_ii,@function
        .size           _Z18matrix_mult_kernelPfS_S_ii,(.L_x_5 - _Z18matrix_mult_kernelPfS_S_ii)
        .other          _Z18matrix_mult_kernelPfS_S_ii,@"STO_CUDA_ENTRY STV_DEFAULT"
_Z18matrix_mult_kernelPfS_S_ii:
.text._Z18matrix_mult_kernelPfS_S_ii:
[----:B------:R-:W-:Y:S01]  /*0000*/  LDC R1, c[0x0][0x37c] ;  /* 0x0000df00ff017b82 */ /* 0x000fe20000000800 */
[----:B------:R-:W0:Y:S07]  /*0010*/  S2R R0, SR_TID.Y ;  /* 0x0000000000007919 */ /* 0x000e2e0000002200 */
[----:B------:R-:W-:Y:S01]  /*0020*/  S2UR UR4, SR_CTAID.X ;  /* 0x00000000000479c3 */ /* 0x000fe20000002500 */
[----:B------:R-:W1:Y:S01]  /*0030*/  LDCU.64 UR18, c[0x0][0x398] ;  /* 0x00007300ff1277ac */ /* 0x000e620008000a00 */
[----:B------:R-:W2:Y:S06]  /*0040*/  S2R R13, SR_TID.X ;  /* 0x00000000000d7919 */ /* 0x000eac0000002100 */
[----:B------:R-:W0:Y:S01]  /*0050*/  S2UR UR5, SR_CTAID.Y ;  /* 0x00000000000579c3 */ /* 0x000e220000002600 */
[----:B-1----:R-:W-:-:S05]  /*0060*/  MOV R2, UR19 ;  /* 0x0000001300027c02 */ /* 0x002fca0008000f00 */
[C---:B0-----:R-:W-:Y:S02]  /*0070*/  IMAD R0, R2.reuse, UR5, R0 ;  /* 0x0000000502007c24 */ /* 0x041fe4000f8e0200 */
[----:B--2---:R-:W-:-:S05]  /*0080*/  IMAD R13, R2, UR4, R13 ;  /* 0x00000004020d7c24 */ /* 0x004fca000f8e020d */
[----:B------:R-:W-:-:S04]  /*0090*/  VIMNMX R2, PT, PT, R0, R13, !PT ;  /* 0x0000000d00027248 */ /* 0x000fc80007fe0100 */
[----:B------:R-:W-:-:S13]  /*00a0*/  ISETP.GE.AND P0, PT, R2, UR18, PT ;  /* 0x0000001202007c0c */ /* 0x000fda000bf06270 */
[----:B------:R-:W-:Y:S05]  /*00b0*/  @P0 EXIT ;  /* 0x000000000000094d */ /* 0x000fea0003800000 */
[----:B------:R-:W-:Y:S01]  /*00c0*/  UISETP.GE.AND UP0, UPT, UR18, 0x1, UPT ;  /* 0x000000011200788c */ /* 0x000fe2000bf06270 */
[----:B------:R-:W-:Y:S01]  /*00d0*/  HFMA2 R12, -RZ, RZ, 0, 0 ;  /* 0x00000000ff0c7431 */ /* 0x000fe200000001ff */
[----:B------:R-:W0:Y:S07]  /*00e0*/  LDCU.64 UR16, c[0x0][0x358] ;  /* 0x00006b00ff1077ac */ /* 0x000e2e0008000a00 */
[----:B------:R-:W-:Y:S05]  /*00f0*/  BRA.U !UP0, `(.L_x_0) ;  /* 0x00000009082c7547 */ /* 0x000fea000b800000 */
[----:B------:R-:W-:Y:S02]  /*0100*/  UISETP.GE.U32.AND UP0, UPT, UR18, 0x8, UPT ;  /* 0x000000081200788c */ /* 0x000fe4000bf06070 */
[----:B------:R-:W-:Y:S01]  /*0110*/  IMAD R14, R0, UR18, RZ ;  /* 0x00000012000e7c24 */ /* 0x000fe2000f8e02ff */
[----:B------:R-:W-:Y:S01]  /*0120*/  MOV R12, RZ ;  /* 0x000000ff000c7202 */ /* 0x000fe20000000f00 */
[----:B------:R-:W-:-:S05]  /*0130*/  UMOV UR4, URZ ;  /* 0x000000ff00047c82 */ /* 0x000fca0008000000 */
[----:B------:R-:W-:Y:S05]  /*0140*/  BRA.U !UP0, `(.L_x_1) ;  /* 0x0000000108f87547 */ /* 0x000fea000b800000 */
[----:B------:R-:W1:Y:S01]  /*0150*/  LDCU.64 UR20, c[0x0][0x388] ;  /* 0x00007100ff1477ac */ /* 0x000e620008000a00 */
[----:B------:R-:W-:Y:S02]  /*0160*/  MOV R12, RZ ;  /* 0x000000ff000c7202 */ /* 0x000fe40000000f00 */
[----:B------:R-:W-:Y:S01]  /*0170*/  MOV R15, R13 ;  /* 0x0000000d000f7202 */ /* 0x000fe20000000f00 */
[----:B------:R-:W-:-:S04]  /*0180*/  ULOP3.LUT UR4, UR18, 0x7ffffff8, URZ, 0xc0, !UPT ;  /* 0x7ffffff812047892 */ /* 0x000fc8000f8ec0ff */
[----:B------:R-:W-:Y:S02]  /*0190*/  UIADD3 UR4, UPT, UPT, -UR4, URZ, URZ ;  /* 0x000000ff04047290 */ /* 0x000fe4000fffe1ff */
[----:B-1----:R-:W-:Y:S02]  /*01a0*/  UIMAD.WIDE.U32 UR6, UR18, 0xc, UR20 ;  /* 0x0000000c120678a5 */ /* 0x002fe4000f8e0014 */
[----:B------:R-:W-:Y:S02]  /*01b0*/  UIMAD.WIDE.U32 UR8, UR18, 0x10, UR20 ;  /* 0x00000010120878a5 */ /* 0x000fe4000f8e0014 */
[----:B------:R-:W-:Y:S02]  /*01c0*/  UIMAD.WIDE.U32 UR10, UR18, 0x14, UR20 ;  /* 0x00000014120a78a5 */ /* 0x000fe4000f8e0014 */
[----:B------:R-:W-:Y:S02]  /*01d0*/  UIMAD.WIDE.U32 UR12, UR18, 0x18, UR20 ;  /* 0x00000018120c78a5 */ /* 0x000fe4000f8e0014 */
[----:B------:R-:W-:-:S12]  /*01e0*/  UIMAD.WIDE.U32 UR14, UR18, 0x1c, UR20 ;  /* 0x0000001c120e78a5 */ /* 0x000fd8000f8e0014 */
.L_x_2:
[----:B------:R-:W1:Y:S01]  /*01f0*/  LDC.64 R2, c[0x0][0x380] ;  /* 0x0000e000ff027b82 */ /* 0x000e620000000a00 */
[----:B------:R-:W-:Y:S01]  /*0200*/  HFMA2 R8, -RZ, RZ, 0, 2.384185791015625e-07 ;  /* 0x00000004ff087431 */ /* 0x000fe200000001ff */
[----:B------:R-:W-:Y:S02]  /*0210*/  UIMAD.WIDE.U32 UR24, UR18, 0x4, UR20 ;  /* 0x00000004121878a5 */ /* 0x000fe4000f8e0014 */
[----:B------:R-:W-:-:S04]  /*0220*/  UIMAD.WIDE.U32 UR22, UR18, 0x8, UR20 ;  /* 0x00000008121678a5 */ /* 0x000fc8000f8e0014 */
[----:B------:R-:W-:Y:S02]  /*0230*/  MOV R4, UR24 ;  /* 0x0000001800047c02 */ /* 0x000fe40008000f00 */
[----:B------:R-:W-:Y:S01]  /*0240*/  MOV R5, UR25 ;  /* 0x0000001900057c02 */ /* 0x000fe20008000f00 */
[C---:B------:R-:W-:Y:S01]  /*0250*/  IMAD.WIDE R8, R15.reuse, R8, UR20 ;  /* 0x000000140f087e25 */ /* 0x040fe2000f8e0208 */
[----:B------:R-:W-:Y:S02]  /*0260*/  MOV R6, UR22 ;  /* 0x0000001600067c02 */ /* 0x000fe40008000f00 */
[----:B------:R-:W-:Y:S01]  /*0270*/  MOV R7, UR23 ;  /* 0x0000001700077c02 */ /* 0x000fe20008000f00 */
[----:B------:R-:W-:Y:S01]  /*0280*/  IMAD.WIDE R4, R15, 0x4, R4 ;  /* 0x000000040f047825 */ /* 0x000fe200078e0204 */
[----:B0-----:R0:W2:Y:S03]  /*0290*/  LDG.E R20, desc[UR16][R8.64] ;  /* 0x0000001008147981 */ /* 0x0010a6000c1e1900 */
[----:B------:R-:W-:-:S02]  /*02a0*/  HFMA2 R10, -RZ, RZ, 0, 2.384185791015625e-07 ;  /* 0x00000004ff0a7431 */ /* 0x000fc400000001ff */
[----:B-1----:R-:W-:Y:S01]  /*02b0*/  IMAD.WIDE R2, R14, 0x4, R2 ;  /* 0x000000040e027825 */ /* 0x002fe200078e0202 */
[----:B------:R-:W-:Y:S01]  /*02c0*/  MOV R24, 0x4 ;  /* 0x0000000400187802 */ /* 0x000fe20000000f00 */
[----:B------:R1:W3:Y:S04]  /*02d0*/  LDG.E R19, desc[UR16][R4.64] ;  /* 0x0000001004137981 */ /* 0x0002e8000c1e1900 */
[----:B------:R-:W2:Y:S01]  /*02e0*/  LDG.E R21, desc[UR16][R2.64] ;  /* 0x0000001002157981 */ /* 0x000ea2000c1e1900 */
[----:B------:R-:W-:-:S03]  /*02f0*/  IMAD.WIDE R6, R15, 0x4, R6 ;  /* 0x000000040f067825 */ /* 0x000fc600078e0206 */
[----:B------:R-:W3:Y:S01]  /*0300*/  LDG.E R18, desc[UR16][R2.64+0x4] ;  /* 0x0000041002127981 */ /* 0x000ee2000c1e1900 */
[C---:B------:R-:W-:Y:S01]  /*0310*/  IMAD.WIDE R24, R15.reuse, R24, UR6 ;  /* 0x000000060f187e25 */ /* 0x040fe2000f8e0218 */
[----:B------:R-:W-:Y:S02]  /*0320*/  MOV R26, 0x4 ;  /* 0x00000004001a7802 */ /* 0x000fe40000000f00 */
[----:B------:R4:W5:Y:S01]  /*0330*/  LDG.E R17, desc[UR16][R6.64] ;  /* 0x0000001006117981 */ /* 0x000962000c1e1900 */
[----:B0-----:R-:W-:-:S03]  /*0340*/  IMAD.WIDE R8, R15, R10, UR8 ;  /* 0x000000080f087e25 */ /* 0x001fc6000f8e020a */
[----:B------:R-:W5:Y:S01]  /*0350*/  LDG.E R16, desc[UR16][R2.64+0x8] ;  /* 0x0000081002107981 */ /* 0x000f62000c1e1900 */
[----:B------:R-:W-:Y:S02]  /*0360*/  HFMA2 R28, -RZ, RZ, 0, 2.384185791015625e-07 ;  /* 0x00000004ff1c7431 */ /* 0x000fe400000001ff */
[C---:B-1----:R-:W-:Y:S01]  /*0370*/  IMAD.WIDE R4, R15.reuse, R26, UR10 ;  /* 0x0000000a0f047e25 */ /* 0x042fe2000f8e021a */
[----:B------:R-:W5:Y:S04]  /*0380*/  LDG.E R23, desc[UR16][R24.64] ;  /* 0x0000001018177981 */ /* 0x000f68000c1e1900 */
[----:B------:R-:W5:Y:S01]  /*0390*/  LDG.E R22, desc[UR16][R2.64+0xc] ;  /* 0x00000c1002167981 */ /* 0x000f62000c1e1900 */
[----:B----4-:R-:W-:-:S03]  /*03a0*/  IMAD.WIDE R6, R15, R10, UR12 ;  /* 0x0000000c0f067e25 */ /* 0x010fc6000f8e020a */
[----:B------:R-:W4:Y:S04]  /*03b0*/  LDG.E R9, desc[UR16][R8.64] ;  /* 0x0000001008097981 */ /* 0x000f28000c1e1900 */
[----:B------:R-:W4:Y:S01]  /*03c0*/  LDG.E R26, desc[UR16][R2.64+0x10] ;  /* 0x00001010021a7981 */ /* 0x000f22000c1e1900 */
[----:B------:R-:W-:-:S03]  /*03d0*/  IMAD.WIDE R10, R15, R28, UR14 ;  /* 0x0000000e0f0a7e25 */ /* 0x000fc6000f8e021c */
[----:B------:R-:W4:Y:S04]  /*03e0*/  LDG.E R4, desc[UR16][R4.64] ;  /* 0x0000001004047981 */ /* 0x000f28000c1e1900 */
[----:B------:R-:W4:Y:S04]  /*03f0*/  LDG.E R27, desc[UR16][R2.64+0x14] ;  /* 0x00001410021b7981 */ /* 0x000f28000c1e1900 */
[----:B------:R-:W4:Y:S04]  /*0400*/  LDG.E R7, desc[UR16][R6.64] ;  /* 0x0000001006077981 */ /* 0x000f28000c1e1900 */
[----:B------:R-:W4:Y:S04]  /*0410*/  LDG.E R24, desc[UR16][R2.64+0x18] ;  /* 0x0000181002187981 */ /* 0x000f28000c1e1900 */
[----:B------:R-:W4:Y:S04]  /*0420*/  LDG.E R10, desc[UR16][R10.64] ;  /* 0x000000100a0a7981 */ /* 0x000f28000c1e1900 */
[----:B------:R-:W4:Y:S01]  /*0430*/  LDG.E R28, desc[UR16][R2.64+0x1c] ;  /* 0x00001c10021c7981 */ /* 0x000f22000c1e1900 */
[----:B------:R-:W-:-:S04]  /*0440*/  UIADD3 UR4, UPT, UPT, UR4, 0x8, URZ ;  /* 0x0000000804047890 */ /* 0x000fc8000fffe0ff */
[----:B------:R-:W-:Y:S01]  /*0450*/  UISETP.NE.AND UP0, UPT, UR4, URZ, UPT ;  /* 0x000000ff0400728c */ /* 0x000fe2000bf05270 */
[----:B------:R-:W-:Y:S01]  /*0460*/  IADD3 R14, PT, PT, R14, 0x8, RZ ;  /* 0x000000080e0e7810 */ /* 0x000fe20007ffe0ff */
[----:B--2---:R-:W-:-:S04]  /*0470*/  FFMA R21, R21, R20, R12 ;  /* 0x0000001415157223 */ /* 0x004fc8000000000c */
[----:B---3--:R-:W-:-:S04]  /*0480*/  FFMA R19, R18, R19, R21 ;  /* 0x0000001312137223 */ /* 0x008fc80000000015 */
[----:B-----5:R-:W-:-:S04]  /*0490*/  FFMA R17, R16, R17, R19 ;  /* 0x0000001110117223 */ /* 0x020fc80000000013 */
[----:B------:R-:W-:-:S04]  /*04a0*/  FFMA R17, R22, R23, R17 ;  /* 0x0000001716117223 */ /* 0x000fc80000000011 */
[----:B----4-:R-:W-:-:S04]  /*04b0*/  FFMA R26, R26, R9, R17 ;  /* 0x000000091a1a7223 */ /* 0x010fc80000000011 */
[----:B------:R-:W-:Y:S01]  /*04c0*/  FFMA R27, R27, R4, R26 ;  /* 0x000000041b1b7223 */ /* 0x000fe2000000001a */
[----:B------:R-:W-:-:S03]  /*04d0*/  MOV R4, UR18 ;  /* 0x0000001200047c02 */ /* 0x000fc60008000f00 */
[----:B------:R-:W-:Y:S01]  /*04e0*/  FFMA R7, R24, R7, R27 ;  /* 0x0000000718077223 */ /* 0x000fe2000000001b */
[----:B------:R-:W-:-:S03]  /*04f0*/  LEA R15, R4, R15, 0x3 ;  /* 0x0000000f040f7211 */ /* 0x000fc600078e18ff */
[----:B------:R-:W-:Y:S01]  /*0500*/  FFMA R12, R28, R10, R7 ;  /* 0x0000000a1c0c7223 */ /* 0x000fe20000000007 */
[----:B------:R-:W-:Y:S06]  /*0510*/  BRA.U UP0, `(.L_x_2) ;  /* 0xfffffffd00347547 */ /* 0x000fec000b83ffff */
[----:B------:R-:W-:-:S12]  /*0520*/  ULOP3.LUT UR4, UR18, 0x7ffffff8, URZ, 0xc0, !UPT ;  /* 0x7ffffff812047892 */ /* 0x000fd8000f8ec0ff */
.L_x_1:
[----:B------:R-:W-:-:S04]  /*0530*/  ULOP3.LUT UR6, UR18, 0x7, URZ, 0xc0, !UPT ;  /* 0x0000000712067892 */ /* 0x000fc8000f8ec0ff */
[----:B------:R-:W-:-:S09]  /*0540*/  UISETP.NE.AND UP0, UPT, UR6, URZ, UPT ;  /* 0x000000ff0600728c */ /* 0x000fd2000bf05270 */
[----:B------:R-:W-:Y:S05]  /*0550*/  BRA.U !UP0, `(.L_x_0) ;  /* 0x0000000508147547 */ /* 0x000fea000b800000 */
[----:B------:R-:W-:Y:S01]  /*0560*/  UISETP.GE.U32.AND UP0, UPT, UR6, 0x4, UPT ;  /* 0x000000040600788c */ /* 0x000fe2000bf06070 */
[----:B------:R-:W-:Y:S01]  /*0570*/  IMAD R2, R0, UR18, RZ ;  /* 0x0000001200027c24 */ /* 0x000fe2000f8e02ff */
[----:B------:R-:W-:-:S04]  /*0580*/  ULOP3.LUT UR5, UR18, 0x3, URZ, 0xc0, !UPT ;  /* 0x0000000312057892 */ /* 0x000fc8000f8ec0ff */
[----:B------:R-:W-:-:S03]  /*0590*/  UISETP.NE.AND UP1, UPT, UR5, URZ, UPT ;  /* 0x000000ff0500728c */ /* 0x000fc6000bf25270 */
[----:B------:R-:W-:Y:S08]  /*05a0*/  BRA.U !UP0, `(.L_x_3) ;  /* 0x0000000108687547 */ /* 0x000ff0000b800000 */
[----:B------:R-:W1:Y:S01]  /*05b0*/  LDC.64 R6, c[0x0][0x388] ;  /* 0x0000e200ff067b82 */ /* 0x000e620000000a00 */
[----:B------:R-:W-:Y:S02]  /*05c0*/  MOV R8, UR4 ;  /* 0x0000000400087c02 */ /* 0x000fe40008000f00 */
[----:B------:R-:W-:Y:S02]  /*05d0*/  IADD3 R3, PT, PT, R2, UR4, RZ ;  /* 0x0000000402037c10 */ /* 0x000fe4000fffe0ff */
[----:B------:R-:W-:Y:S01]  /*05e0*/  MOV R11, UR18 ;  /* 0x00000012000b7c02 */ /* 0x000fe20008000f00 */
[----:B------:R-:W-:Y:S02]  /*05f0*/  IMAD R9, R8, UR18, R13 ;  /* 0x0000001208097c24 */ /* 0x000fe4000f8e020d */
[----:B------:R-:W2:Y:S01]  /*0600*/  LDC.64 R4, c[0x0][0x380] ;  /* 0x0000e000ff047b82 */ /* 0x000ea20000000a00 */
[----:B------:R-:W-:Y:S01]  /*0610*/  MOV R15, UR18 ;  /* 0x00000012000f7c02 */ /* 0x000fe20008000f00 */
[----:B-1----:R-:W-:Y:S01]  /*0620*/  IMAD.WIDE R6, R9, 0x4, R6 ;  /* 0x0000000409067825 */ /* 0x002fe200078e0206 */
[----:B------:R-:W-:-:S05]  /*0630*/  MOV R9, UR18 ;  /* 0x0000001200097c02 */ /* 0x000fca0008000f00 */
[----:B------:R-:W-:Y:S02]  /*0640*/  IMAD.WIDE.U32 R8, R9, 0x4, R6 ;  /* 0x0000000409087825 */ /* 0x000fe400078e0006 */
[----:B0-----:R-:W3:Y:S02]  /*0650*/  LDG.E R6, desc[UR16][R6.64] ;  /* 0x0000001006067981 */ /* 0x001ee4000c1e1900 */
[----:B--2---:R-:W-:-:S04]  /*0660*/  IMAD.WIDE R4, R3, 0x4, R4 ;  /* 0x0000000403047825 */ /* 0x004fc800078e0204 */
[----:B------:R-:W-:Y:S01]  /*0670*/  IMAD.WIDE.U32 R10, R11, 0x4, R8 ;  /* 0x000000040b0a7825 */ /* 0x000fe200078e0008 */
[----:B------:R-:W3:Y:S04]  /*0680*/  LDG.E R3, desc[UR16][R4.64] ;  /* 0x0000001004037981 */ /* 0x000ee8000c1e1900 */
[----:B------:R-:W2:Y:S01]  /*0690*/  LDG.E R8, desc[UR16][R8.64] ;  /* 0x0000001008087981 */ /* 0x000ea2000c1e1900 */
[----:B------:R-:W-:-:S03]  /*06a0*/  IMAD.WIDE.U32 R14, R15, 0x4, R10 ;  /* 0x000000040f0e7825 */ /* 0x000fc600078e000a */
[----:B------:R-:W2:Y:S04]  /*06b0*/  LDG.E R16, desc[UR16][R4.64+0x4] ;  /* 0x0000041004107981 */ /* 0x000ea8000c1e1900 */
[----:B------:R-:W4:Y:S04]  /*06c0*/  LDG.E R17, desc[UR16][R10.64] ;  /* 0x000000100a117981 */ /* 0x000f28000c1e1900 */
[----:B------:R-:W4:Y:S04]  /*06d0*/  LDG.E R18, desc[UR16][R4.64+0x8] ;  /* 0x0000081004127981 */ /* 0x000f28000c1e1900 */
[----:B------:R-:W5:Y:S04]  /*06e0*/  LDG.E R20, desc[UR16][R4.64+0xc] ;  /* 0x00000c1004147981 */ /* 0x000f68000c1e1900 */
[----:B------:R-:W5:Y:S01]  /*06f0*/  LDG.E R14, desc[UR16][R14.64] ;  /* 0x000000100e0e7981 */ /* 0x000f62000c1e1900 */
[----:B------:R-:W-:Y:S01]  /*0700*/  UIADD3 UR4, UPT, UPT, UR4, 0x4, URZ ;  /* 0x0000000404047890 */ /* 0x000fe2000fffe0ff */
[----:B---3--:R-:W-:-:S04]  /*0710*/  FFMA R3, R3, R6, R12 ;  /* 0x0000000603037223 */ /* 0x008fc8000000000c */
[----:B--2---:R-:W-:-:S04]  /*0720*/  FFMA R3, R16, R8, R3 ;  /* 0x0000000810037223 */ /* 0x004fc80000000003 */
[----:B----4-:R-:W-:-:S04]  /*0730*/  FFMA R3, R18, R17, R3 ;  /* 0x0000001112037223 */ /* 0x010fc80000000003 */
[----:B-----5:R-:W-:-:S07]  /*0740*/  FFMA R12, R20, R14, R3 ;  /* 0x0000000e140c7223 */ /* 0x020fce0000000003 */
.L_x_3:
[----:B------:R-:W-:Y:S05]  /*0750*/  BRA.U !UP1, `(.L_x_0) ;  /* 0x0000000109947547 */ /* 0x000fea000b800000 */
[----:B------:R-:W-:Y:S01]  /*0760*/  UISETP.NE.AND UP0, UPT, UR5, 0x1, UPT ;  /* 0x000000010500788c */ /* 0x000fe2000bf05270 */
[----:B------:R-:W-:Y:S01]  /*0770*/  MOV R4, UR4 ;  /* 0x0000000400047c02 */ /* 0x000fe20008000f00 */
[----:B------:R-:W-:Y:S02]  /*0780*/  ULOP3.LUT UR5, UR18, 0x1, URZ, 0xc0, !UPT ;  /* 0x0000000112057892 */ /* 0x000fe4000f8ec0ff */
[----:B------:R-:W-:Y:S02]  /*0790*/  MOV R5, UR18 ;  /* 0x0000001200057c02 */ /* 0x000fe40008000f00 */
[----:B------:R-:W-:Y:S01]  /*07a0*/  UISETP.NE.U32.AND UP1, UPT, UR5, 0x1, UPT ;  /* 0x000000010500788c */ /* 0x000fe2000bf25070 */
[----:B------:R-:W-:-:S04]  /*07b0*/  PLOP3.LUT P0, PT, PT, PT, UP0, 0x80, 0x8 ;  /* 0x000000000008781c */ /* 0x000fc80003f0f008 */
[----:B------:R-:W1:Y:S01]  /*07c0*/  @UP0 LDCU.128 UR8, c[0x0][0x380] ;  /* 0x00007000ff0807ac */ /* 0x000e620008000c00 */
[----:B------:R-:W-:-:S05]  /*07d0*/  PLOP3.LUT P1, PT, PT, PT, UP1, 0x80, 0x8 ;  /* 0x000000000008781c */ /* 0x000fca0003f2f018 */
[----:B------:R-:W2:Y:S03]  /*07e0*/  @!UP1 LDCU.128 UR12, c[0x0][0x380] ;  /* 0x00007000ff0c97ac */ /* 0x000ea60008000c00 */
[----:B------:R-:W-:Y:S01]  /*07f0*/  @P0 IMAD R3, R4, UR18, R13 ;  /* 0x0000001204030c24 */ /* 0x000fe2000f8e020d */
[----:B-1----:R-:W-:Y:S02]  /*0800*/  MOV R10, UR10 ;  /* 0x0000000a000a7c02 */ /* 0x002fe40008000f00 */
[----:B------:R-:W-:Y:S02]  /*0810*/  MOV R11, UR11 ;  /* 0x0000000b000b7c02 */ /* 0x000fe40008000f00 */
[----:B------:R-:W-:Y:S02]  /*0820*/  MOV R6, UR8 ;  /* 0x0000000800067c02 */ /* 0x000fe40008000f00 */
[----:B------:R-:W-:Y:S01]  /*0830*/  MOV R7, UR9 ;  /* 0x0000000900077c02 */ /* 0x000fe20008000f00 */
[----:B------:R-:W-:Y:S01]  /*0840*/  @P0 IMAD.WIDE R10, R3, 0x4, R10 ;  /* 0x00000004030a0825 */ /* 0x000fe200078e020a */
[----:B------:R-:W-:Y:S01]  /*0850*/  @P0 IADD3 R3, PT, PT, R2, UR4, RZ ;  /* 0x0000000402030c10 */ /* 0x000fe2000fffe0ff */
[----:B------:R-:W-:Y:S01]  /*0860*/  @UP0 UIADD3 UR4, UPT, UPT, UR4, 0x2, URZ ;  /* 0x0000000204040890 */ /* 0x000fe2000fffe0ff */
[----:B--2---:R-:W-:-:S02]  /*0870*/  MOV R8, UR12 ;  /* 0x0000000c00087c02 */ /* 0x004fc40008000f00 */
[----:B------:R-:W-:Y:S01]  /*0880*/  MOV R9, UR13 ;  /* 0x0000000d00097c02 */ /* 0x000fe20008000f00 */
[----:B------:R-:W-:Y:S01]  /*0890*/  @P0 IMAD.WIDE R6, R3, 0x4, R6 ;  /* 0x0000000403060825 */ /* 0x000fe200078e0206 */
[----:B------:R-:W-:Y:S01]  /*08a0*/  MOV R14, UR14 ;  /* 0x0000000e000e7c02 */ /* 0x000fe20008000f00 */
[----:B0-----:R-:W2:Y:S01]  /*08b0*/  @P0 LDG.E R16, desc[UR16][R10.64] ;  /* 0x000000100a100981 */ /* 0x001ea2000c1e1900 */
[----:B------:R-:W-:Y:S01]  /*08c0*/  MOV R18, UR4 ;  /* 0x0000000400127c02 */ /* 0x000fe20008000f00 */
[----:B------:R-:W-:Y:S01]  /*08d0*/  @P0 IMAD.WIDE.U32 R4, R5, 0x4, R10 ;  /* 0x0000000405040825 */ /* 0x000fe200078e000a */
[----:B------:R-:W-:Y:S01]  /*08e0*/  @!P1 IADD3 R3, PT, PT, R2, UR4, RZ ;  /* 0x0000000402039c10 */ /* 0x000fe2000fffe0ff */
[----:B------:R-:W2:Y:S01]  /*08f0*/  @P0 LDG.E R19, desc[UR16][R6.64] ;  /* 0x0000001006130981 */ /* 0x000ea2000c1e1900 */
[----:B------:R-:W-:Y:S01]  /*0900*/  MOV R15, UR15 ;  /* 0x0000000f000f7c02 */ /* 0x000fe20008000f00 */
[----:B------:R-:W-:Y:S02]  /*0910*/  @!P1 IMAD R17, R18, UR18, R13 ;  /* 0x0000001212119c24 */ /* 0x000fe4000f8e020d */
[----:B------:R-:W-:Y:S01]  /*0920*/  @!P1 IMAD.WIDE R2, R3, 0x4, R8 ;  /* 0x0000000403029825 */ /* 0x000fe200078e0208 */
[----:B------:R-:W3:Y:S03]  /*0930*/  @P0 LDG.E R21, desc[UR16][R6.64+0x4] ;  /* 0x0000041006150981 */ /* 0x000ee6000c1e1900 */
[----:B------:R-:W-:Y:S01]  /*0940*/  @!P1 IMAD.WIDE R8, R17, 0x4, R14 ;  /* 0x0000000411089825 */ /* 0x000fe200078e020e */
[----:B------:R-:W3:Y:S04]  /*0950*/  @P0 LDG.E R4, desc[UR16][R4.64] ;  /* 0x0000001004040981 */ /* 0x000ee8000c1e1900 */
[----:B------:R-:W4:Y:S04]  /*0960*/  @!P1 LDG.E R3, desc[UR16][R2.64] ;  /* 0x0000001002039981 */ /* 0x000f28000c1e1900 */
[----:B------:R-:W4:Y:S01]  /*0970*/  @!P1 LDG.E R8, desc[UR16][R8.64] ;  /* 0x0000001008089981 */ /* 0x000f22000c1e1900 */
[----:B--2---:R-:W-:-:S04]  /*0980*/  @P0 FFMA R16, R19, R16, R12 ;  /* 0x0000001013100223 */ /* 0x004fc8000000000c */
[----:B---3--:R-:W-:-:S04]  /*0990*/  @P0 FFMA R12, R21, R4, R16 ;  /* 0x00000004150c0223 */ /* 0x008fc80000000010 */
[----:B----4-:R-:W-:-:S07]  /*09a0*/  @!P1 FFMA R12, R3, R8, R12 ;  /* 0x00000008030c9223 */ /* 0x010fce000000000c */
.L_x_0:
[----:B------:R-:W1:Y:S01]  /*09b0*/  LDC.64 R2, c[0x0][0x390] ;  /* 0x0000e400ff027b82 */ /* 0x000e620000000a00 */
[----:B------:R-:W-:-:S04]  /*09c0*/  IMAD R13, R0, UR18, R13 ;  /* 0x00000012000d7c24 */ /* 0x000fc8000f8e020d */
[----:B-1----:R-:W-:-:S05]  /*09d0*/  IMAD.WIDE R2, R13, 0x4, R2 ;  /* 0x000000040d027825 */ /* 0x002fca00078e0202 */
[----:B0-----:R-:W-:Y:S01]  /*09e0*/  STG.E desc[UR16][R2.64], R12 ;  /* 0x0000000c02007986 */ /* 0x001fe2000c101910 */
[----:B------:R-:W-:Y:S05]  /*09f0*/  EXIT ;  /* 0x000000000000794d */ /* 0x000fea0003800000 */
.L_x_4:
[----:B------:R-:W-:-:S00]  /*0a00*/  BRA `(.L_x_4) ;  /* 0xfffffffc00fc7947 */ /* 0x000fc0000383ffff */
[----:B------:R-:W-:-:S00]  /*0a10*/  NOP ;  /* 0x0000000000007918 */ /* 0x000fc00000000000 */
        /* <DEDUP_REMOVED lines=14> */
.L_x_5:


//--------------------- .nv.shared.reserved.0     --------------------------
	.section	.nv.shared.reserved.0,"aw",@nobits
	.weak		__nv_reservedSMEM_offset_0_alias
	.size		__nv_reservedSMEM_offset_0_alias, 0, 64
	.other		__nv_reservedSMEM_offset_0_alias,@"STO_CUDA_RESERVED_SHARED STV_DEFAULT"
__nv_reservedSMEM_offset_0_alias:
	.zero		0
	.zero		64


//--------------------- .nv.constant0._Z18matrix_mult_kernelPfS_S_ii --------------------------
	.section	.nv.constant0._Z18matrix_mult_kernelPfS_S_ii,"a",@progbits
	.sectionflags	@""
	.align	4
.nv.constant0._Z18matrix_mult_kernelPfS_S_ii:
	.zero		928


//--------------------- SYMBOLS --------------------------

	.type		.nv.reservedSmem.offset0,@object
	.size		.nv.reservedSmem.offset0,0x4
